//
// Generated by NVIDIA NVVM Compiler
//
// Compiler Build ID: CL-36424714
// Cuda compilation tools, release 13.0, V13.0.88
// Based on NVVM 20.0.0
//

.version 9.0
.target sm_100
.address_size 64

	// .globl	_Z7CUDAaddPiS_S_i

.visible .entry _Z7CUDAaddPiS_S_i(
	.param .u64 .ptr .align 1 _Z7CUDAaddPiS_S_i_param_0,
	.param .u64 .ptr .align 1 _Z7CUDAaddPiS_S_i_param_1,
	.param .u64 .ptr .align 1 _Z7CUDAaddPiS_S_i_param_2,
	.param .u32 _Z7CUDAaddPiS_S_i_param_3
)
{
	.reg .pred 	%p<2>;
	.reg .b32 	%r<9>;
	.reg .b64 	%rd<11>;

	ld.param.u64 	%rd1, [_Z7CUDAaddPiS_S_i_param_0];
	ld.param.u64 	%rd2, [_Z7CUDAaddPiS_S_i_param_1];
	ld.param.u64 	%rd3, [_Z7CUDAaddPiS_S_i_param_2];
	ld.param.u32 	%r2, [_Z7CUDAaddPiS_S_i_param_3];
	mov.u32 	%r3, %ctaid.x;
	mov.u32 	%r4, %ntid.x;
	mov.u32 	%r5, %tid.x;
	mad.lo.s32 	%r1, %r3, %r4, %r5;
	setp.ge.s32 	%p1, %r1, %r2;
	@%p1 bra 	$L__BB0_2;
	cvta.to.global.u64 	%rd4, %rd1;
	cvta.to.global.u64 	%rd5, %rd2;
	cvta.to.global.u64 	%rd6, %rd3;
	mul.wide.s32 	%rd7, %r1, 4;
	add.s64 	%rd8, %rd4, %rd7;
	ld.global.u32 	%r6, [%rd8];
	add.s64 	%rd9, %rd5, %rd7;
	ld.global.u32 	%r7, [%rd9];
	add.s32 	%r8, %r7, %r6;
	add.s64 	%rd10, %rd6, %rd7;
	st.global.u32 	[%rd10], %r8;
$L__BB0_2:
	ret;

}


// ===== COMPILED SASS (sm_100) =====

	.target	sm_100

	.elftype	@"ET_EXEC"


//--------------------- .note.nv.tkinfo           --------------------------
	.section	.note.nv.tkinfo,"",@"SHT_NOTE"
	.sectionflags	@"SHF_NOTE_NV_TKINFO"
	.tkinfo
        /*0018*/ 	.word	0x00000002
        /*0030*/ 	.string	""
        /*0030*/ 	.string	"ptxas"
        /*0030*/ 	.string	"Cuda compilation tools, release 13.0, V13.0.88"
        /*0030*/ 	.string	"Build cuda_13.0.r13.0/compiler.36424714_0"
        /*0030*/ 	.string	"-arch sm_100 -m 64 "



//--------------------- .note.nv.cuinfo           --------------------------
	.section	.note.nv.cuinfo,"",@"SHT_NOTE"
	.sectionflags	@"SHF_NOTE_NV_CUINFO"
        /*0018*/ 	.short	0x0002
        /*001a*/ 	.short	0x0064
        /*001c*/ 	.short	0x0082
	.zero		2


//--------------------- .nv.info                  --------------------------
	.section	.nv.info,"",@"SHT_CUDA_INFO"
	.align	4


	//----- nvinfo : EIATTR_REGCOUNT
	.align		4
        /*0000*/ 	.byte	0x04, 0x2f
        /*0002*/ 	.short	(.L_1 - .L_0)
	.align		4
.L_0:
        /*0004*/ 	.word	index@(_Z7CUDAaddPiS_S_i)
        /*0008*/ 	.word	0x0000000c


	//----- nvinfo : EIATTR_FRAME_SIZE
	.align		4
.L_1:
        /*000c*/ 	.byte	0x04, 0x11
        /*000e*/ 	.short	(.L_3 - .L_2)
	.align		4
.L_2:
        /*0010*/ 	.word	index@(_Z7CUDAaddPiS_S_i)
        /*0014*/ 	.word	0x00000000


	//----- nvinfo : EIATTR_MIN_STACK_SIZE
	.align		4
.L_3:
        /*0018*/ 	.byte	0x04, 0x12
        /*001a*/ 	.short	(.L_5 - .L_4)
	.align		4
.L_4:
        /*001c*/ 	.word	index@(_Z7CUDAaddPiS_S_i)
        /*0020*/ 	.word	0x00000000
.L_5:


//--------------------- .nv.compat                --------------------------
	.section	.nv.compat,"",@"SHT_CUDA_COMPAT_INFO"
	.align	4
        /*0000*/ 	.byte	0x02, 0x09, 0x00, 0x00, 0x02, 0x02, 0x01, 0x00, 0x02, 0x05, 0x05, 0x00, 0x03, 0x07, 0x01, 0x01
        /*0010*/ 	.byte	0x02, 0x03, 0x00, 0x00, 0x02, 0x06, 0x01, 0x00, 0x04, 0x0b, 0x08, 0x00, 0x09, 0x00, 0x00, 0x00
        /*0020*/ 	.byte	0x00, 0x00, 0x00, 0x00


//--------------------- .nv.info._Z7CUDAaddPiS_S_i --------------------------
	.section	.nv.info._Z7CUDAaddPiS_S_i,"",@"SHT_CUDA_INFO"
	.sectionflags	@""
	.align	4


	//----- nvinfo : EIATTR_CUDA_API_VERSION
	.align		4
        /*0000*/ 	.byte	0x04, 0x37
        /*0002*/ 	.short	(.L_7 - .L_6)
.L_6:
        /*0004*/ 	.word	0x00000082


	//----- nvinfo : EIATTR_KPARAM_INFO
	.align		4
.L_7:
        /*0008*/ 	.byte	0x04, 0x17
        /*000a*/ 	.short	(.L_9 - .L_8)
.L_8:
        /*000c*/ 	.word	0x00000000
        /*0010*/ 	.short	0x0003
        /*0012*/ 	.short	0x0018
        /*0014*/ 	.byte	0x00, 0xf0, 0x11, 0x00


	//----- nvinfo : EIATTR_KPARAM_INFO
	.align		4
.L_9:
        /*0018*/ 	.byte	0x04, 0x17
        /*001a*/ 	.short	(.L_11 - .L_10)
.L_10:
        /*001c*/ 	.word	0x00000000
        /*0020*/ 	.short	0x0002
        /*0022*/ 	.short	0x0010
        /*0024*/ 	.byte	0x00, 0xf5, 0x21, 0x00


	//----- nvinfo : EIATTR_KPARAM_INFO
	.align		4
.L_11:
        /*0028*/ 	.byte	0x04, 0x17
        /*002a*/ 	.short	(.L_13 - .L_12)
.L_12:
        /*002c*/ 	.word	0x00000000
        /*0030*/ 	.short	0x0001
        /*0032*/ 	.short	0x0008
        /*0034*/ 	.byte	0x00, 0xf5, 0x21, 0x00


	//----- nvinfo : EIATTR_KPARAM_INFO
	.align		4
.L_13:
        /*0038*/ 	.byte	0x04, 0x17
        /*003a*/ 	.short	(.L_15 - .L_14)
.L_14:
        /*003c*/ 	.word	0x00000000
        /*0040*/ 	.short	0x0000
        /*0042*/ 	.short	0x0000
        /*0044*/ 	.byte	0x00, 0xf5, 0x21, 0x00


	//----- nvinfo : EIATTR_SPARSE_MMA_MASK
	.align		4
.L_15:
        /*0048*/ 	.byte	0x03, 0x50
        /*004a*/ 	.short	0x0000


	//----- nvinfo : EIATTR_MAXREG_COUNT
	.align		4
        /*004c*/ 	.byte	0x03, 0x1b
        /*004e*/ 	.short	0x00ff


	//----- nvinfo : EIATTR_MERCURY_ISA_VERSION
	.align		4
        /*0050*/ 	.byte	0x03, 0x5f
        /*0052*/ 	.short	0x0101


	//----- nvinfo : EIATTR_VRC_CTA_INIT_COUNT
	.align		4
        /*0054*/ 	.byte	0x02, 0x4a
	.zero		1
	.zero		1


	//----- nvinfo : EIATTR_EXIT_INSTR_OFFSETS
	.align		4
        /*0058*/ 	.byte	0x04, 0x1c
        /*005a*/ 	.short	(.L_17 - .L_16)


	//   ....[0]....
.L_16:
        /*005c*/ 	.word	0x00000070


	//   ....[1]....
        /*0060*/ 	.word	0x00000130


	//----- nvinfo : EIATTR_CBANK_PARAM_SIZE
	.align		4
.L_17:
        /*0064*/ 	.byte	0x03, 0x19
        /*0066*/ 	.short	0x001c


	//----- nvinfo : EIATTR_PARAM_CBANK
	.align		4
        /*0068*/ 	.byte	0x04, 0x0a
        /*006a*/ 	.short	(.L_19 - .L_18)
	.align		4
.L_18:
        /*006c*/ 	.word	index@(.nv.constant0._Z7CUDAaddPiS_S_i)
        /*0070*/ 	.short	0x0380
        /*0072*/ 	.short	0x001c


	//----- nvinfo : EIATTR_SW_WAR
	.align		4
.L_19:
        /*0074*/ 	.byte	0x04, 0x36
        /*0076*/ 	.short	(.L_21 - .L_20)
.L_20:
        /*0078*/ 	.word	0x00000008
.L_21:


//--------------------- .nv.callgraph             --------------------------
	.section	.nv.callgraph,"",@"SHT_CUDA_CALLGRAPH"
	.align	4
	.sectionentsize	8
	.align		4
        /*0000*/ 	.word	0x00000000
	.align		4
        /*0004*/ 	.word	0xffffffff
	.align		4
        /*0008*/ 	.word	0x00000000
	.align		4
        /*000c*/ 	.word	0xfffffffe
	.align		4
        /*0010*/ 	.word	0x00000000
	.align		4
        /*0014*/ 	.word	0xfffffffd
	.align		4
        /*0018*/ 	.word	0x00000000
	.align		4
        /*001c*/ 	.word	0xfffffffc


//--------------------- .text._Z7CUDAaddPiS_S_i   --------------------------
	.section	.text._Z7CUDAaddPiS_S_i,"ax",@progbits
	.align	128
        .global         _Z7CUDAaddPiS_S_i
        .type           _Z7CUDAaddPiS_S_i,@function
        .size           _Z7CUDAaddPiS_S_i,(.L_x_1 - _Z7CUDAaddPiS_S_i)
        .other          _Z7CUDAaddPiS_S_i,@"STO_CUDA_ENTRY STV_DEFAULT"
_Z7CUDAaddPiS_S_i:
.text._Z7CUDAaddPiS_S_i:
[----:B------:R-:W-:Y:S01]  /*0000*/  LDC R1, c[0x0][0x37c] ;  /* 0x0000df00ff017b82 */ /* 0x000fe20000000800 */
[----:B------:R-:W0:Y:S07]  /*0010*/  S2R R0, SR_TID.X ;  /* 0x0000000000007919 */ /* 0x000e2e0000002100 */
[----:B------:R-:W0:Y:S01]  /*0020*/  S2UR UR4, SR_CTAID.X ;  /* 0x00000000000479c3 */ /* 0x000e220000002500 */
[----:B------:R-:W1:Y:S07]  /*0030*/  LDCU UR5, c[0x0][0x398] ;  /* 0x00007300ff0577ac */ /* 0x000e6e0008000800 */
[----:B------:R-:W0:Y:S02]  /*0040*/  LDC R9, c[0x0][0x360] ;  /* 0x0000d800ff097b82 */ /* 0x000e240000000800 */
[----:B0-----:R-:W-:-:S05]  /*0050*/  IMAD R9, R9, UR4, R0 ;  /* 0x0000000409097c24 */ /* 0x001fca000f8e0200 */
[----:B-1----:R-:W-:-:S13]  /*0060*/  ISETP.GE.AND P0, PT, R9, UR5, PT ;  /* 0x0000000509007c0c */ /* 0x002fda000bf06270 */
[----:B------:R-:W-:Y:S05]  /*0070*/  @P0 EXIT ;  /* 0x000000000000094d */ /* 0x000fea0003800000 */
[----:B------:R-:W0:Y:S01]  /*0080*/  LDC.64 R2, c[0x0][0x380] ;  /* 0x0000e000ff027b82 */ /* 0x000e220000000a00 */
[----:B------:R-:W1:Y:S07]  /*0090*/  LDCU.64 UR4, c[0x0][0x358] ;  /* 0x00006b00ff0477ac */ /* 0x000e6e0008000a00 */
[----:B------:R-:W2:Y:S08]  /*00a0*/  LDC.64 R4, c[0x0][0x388] ;  /* 0x0000e200ff047b82 */ /* 0x000eb00000000a00 */
[----:B------:R-:W3:Y:S01]  /*00b0*/  LDC.64 R6, c[0x0][0x390] ;  /* 0x0000e400ff067b82 */ /* 0x000ee20000000a00 */
[----:B0-----:R-:W-:-:S06]  /*00c0*/  IMAD.WIDE R2, R9, 0x4, R2 ;  /* 0x0000000409027825 */ /* 0x001fcc00078e0202 */
[----:B-1----:R-:W4:Y:S01]  /*00d0*/  LDG.E R2, desc[UR4][R2.64] ;  /* 0x0000000402027981 */ /* 0x002f22000c1e1900 */
[----:B--2---:R-:W-:-:S06]  /*00e0*/  IMAD.WIDE R4, R9, 0x4, R4 ;  /* 0x0000000409047825 */ /* 0x004fcc00078e0204 */
[----:B------:R-:W4:Y:S01]  /*00f0*/  LDG.E R5, desc[UR4][R4.64] ;  /* 0x0000000404057981 */ /* 0x000f22000c1e1900 */
[----:B---3--:R-:W-:Y:S01]  /*0100*/  IMAD.WIDE R6, R9, 0x4, R6 ;  /* 0x0000000409067825 */ /* 0x008fe200078e0206 */
[----:B----4-:R-:W-:-:S05]  /*0110*/  IADD3 R9, PT, PT, R2, R5, RZ ;  /* 0x0000000502097210 */ /* 0x010fca0007ffe0ff */
[----:B------:R-:W-:Y:S01]  /*0120*/  STG.E desc[UR4][R6.64], R9 ;  /* 0x0000000906007986 */ /* 0x000fe2000c101904 */
[----:B------:R-:W-:Y:S05]  /*0130*/  EXIT ;  /* 0x000000000000794d */ /* 0x000fea0003800000 */
.L_x_0:
[----:B------:R-:W-:-:S00]  /*0140*/  BRA `(.L_x_0) ;  /* 0xfffffffc00fc7947 */ /* 0x000fc0000383ffff */
[----:B------:R-:W-:-:S00]  /*0150*/  NOP ;  /* 0x0000000000007918 */ /* 0x000fc00000000000 */
        /* <DEDUP_REMOVED lines=10> */
.L_x_1:


//--------------------- .nv.shared.reserved.0     --------------------------
	.section	.nv.shared.reserved.0,"aw",@nobits
	.weak		__nv_reservedSMEM_offset_0_alias
	.size		__nv_reservedSMEM_offset_0_alias, 0, 64
	.other		__nv_reservedSMEM_offset_0_alias,@"STO_CUDA_RESERVED_SHARED STV_DEFAULT"
__nv_reservedSMEM_offset_0_alias:
	.zero		0
	.zero		64


//--------------------- .nv.constant0._Z7CUDAaddPiS_S_i --------------------------
	.section	.nv.constant0._Z7CUDAaddPiS_S_i,"a",@progbits
	.sectionflags	@""
	.align	4
.nv.constant0._Z7CUDAaddPiS_S_i:
	.zero		924


//--------------------- SYMBOLS --------------------------

	.type		.nv.reservedSmem.offset0,@object
	.size		.nv.reservedSmem.offset0,0x4
